//
// Generated by NVIDIA NVVM Compiler
//
// Compiler Build ID: CL-36424714
// Cuda compilation tools, release 13.0, V13.0.88
// Based on NVVM 20.0.0
//

.version 9.0
.target sm_100
.address_size 64

	// .globl	_Z10init_arrayPfmf

.visible .entry _Z10init_arrayPfmf(
	.param .u64 .ptr .align 1 _Z10init_arrayPfmf_param_0,
	.param .u64 _Z10init_arrayPfmf_param_1,
	.param .f32 _Z10init_arrayPfmf_param_2
)
{
	.reg .pred 	%p<2>;
	.reg .b32 	%r<4>;
	.reg .b32 	%f<4>;
	.reg .b64 	%rd<13>;

	ld.param.u64 	%rd2, [_Z10init_arrayPfmf_param_0];
	ld.param.u64 	%rd3, [_Z10init_arrayPfmf_param_1];
	ld.param.f32 	%f1, [_Z10init_arrayPfmf_param_2];
	mov.u32 	%r1, %ctaid.x;
	mov.u32 	%r2, %ntid.x;
	mul.wide.u32 	%rd4, %r1, %r2;
	mov.u32 	%r3, %tid.x;
	cvt.u64.u32 	%rd5, %r3;
	add.s64 	%rd1, %rd4, %rd5;
	setp.ge.u64 	%p1, %rd1, %rd3;
	@%p1 bra 	$L__BB0_2;
	cvta.to.global.u64 	%rd6, %rd2;
	mul.hi.u64 	%rd7, %rd1, -71777214294589695;
	shr.u64 	%rd8, %rd7, 8;
	mul.lo.s64 	%rd9, %rd8, 257;
	sub.s64 	%rd10, %rd1, %rd9;
	cvt.rn.f32.u64 	%f2, %rd10;
	fma.rn.f32 	%f3, %f2, 0f38D1B717, %f1;
	shl.b64 	%rd11, %rd1, 2;
	add.s64 	%rd12, %rd6, %rd11;
	st.global.f32 	[%rd12], %f3;
$L__BB0_2:
	ret;

}


// ===== COMPILED SASS (sm_100) =====

	.target	sm_100

	.elftype	@"ET_EXEC"


//--------------------- .note.nv.tkinfo           --------------------------
	.section	.note.nv.tkinfo,"",@"SHT_NOTE"
	.sectionflags	@"SHF_NOTE_NV_TKINFO"
	.tkinfo
        /*0018*/ 	.word	0x00000002
        /*0030*/ 	.string	""
        /*0030*/ 	.string	"ptxas"
        /*0030*/ 	.string	"Cuda compilation tools, release 13.0, V13.0.88"
        /*0030*/ 	.string	"Build cuda_13.0.r13.0/compiler.36424714_0"
        /*0030*/ 	.string	"-arch sm_100 -m 64 "



//--------------------- .note.nv.cuinfo           --------------------------
	.section	.note.nv.cuinfo,"",@"SHT_NOTE"
	.sectionflags	@"SHF_NOTE_NV_CUINFO"
        /*0018*/ 	.short	0x0002
        /*001a*/ 	.short	0x0064
        /*001c*/ 	.short	0x0082
	.zero		2


//--------------------- .nv.info                  --------------------------
	.section	.nv.info,"",@"SHT_CUDA_INFO"
	.align	4


	//----- nvinfo : EIATTR_REGCOUNT
	.align		4
        /*0000*/ 	.byte	0x04, 0x2f
        /*0002*/ 	.short	(.L_1 - .L_0)
	.align		4
.L_0:
        /*0004*/ 	.word	index@(_Z10init_arrayPfmf)
        /*0008*/ 	.word	0x0000000c


	//----- nvinfo : EIATTR_FRAME_SIZE
	.align		4
.L_1:
        /*000c*/ 	.byte	0x04, 0x11
        /*000e*/ 	.short	(.L_3 - .L_2)
	.align		4
.L_2:
        /*0010*/ 	.word	index@(_Z10init_arrayPfmf)
        /*0014*/ 	.word	0x00000000


	//----- nvinfo : EIATTR_MIN_STACK_SIZE
	.align		4
.L_3:
        /*0018*/ 	.byte	0x04, 0x12
        /*001a*/ 	.short	(.L_5 - .L_4)
	.align		4
.L_4:
        /*001c*/ 	.word	index@(_Z10init_arrayPfmf)
        /*0020*/ 	.word	0x00000000
.L_5:


//--------------------- .nv.compat                --------------------------
	.section	.nv.compat,"",@"SHT_CUDA_COMPAT_INFO"
	.align	4
        /*0000*/ 	.byte	0x02, 0x09, 0x00, 0x00, 0x02, 0x02, 0x01, 0x00, 0x02, 0x05, 0x05, 0x00, 0x03, 0x07, 0x01, 0x01
        /*0010*/ 	.byte	0x02, 0x03, 0x00, 0x00, 0x02, 0x06, 0x01, 0x00, 0x04, 0x0b, 0x08, 0x00, 0x09, 0x00, 0x00, 0x00
        /*0020*/ 	.byte	0x00, 0x00, 0x00, 0x00


//--------------------- .nv.info._Z10init_arrayPfmf --------------------------
	.section	.nv.info._Z10init_arrayPfmf,"",@"SHT_CUDA_INFO"
	.sectionflags	@""
	.align	4


	//----- nvinfo : EIATTR_CUDA_API_VERSION
	.align		4
        /*0000*/ 	.byte	0x04, 0x37
        /*0002*/ 	.short	(.L_7 - .L_6)
.L_6:
        /*0004*/ 	.word	0x00000082


	//----- nvinfo : EIATTR_KPARAM_INFO
	.align		4
.L_7:
        /*0008*/ 	.byte	0x04, 0x17
        /*000a*/ 	.short	(.L_9 - .L_8)
.L_8:
        /*000c*/ 	.word	0x00000000
        /*0010*/ 	.short	0x0002
        /*0012*/ 	.short	0x0010
        /*0014*/ 	.byte	0x00, 0xf0, 0x11, 0x00


	//----- nvinfo : EIATTR_KPARAM_INFO
	.align		4
.L_9:
        /*0018*/ 	.byte	0x04, 0x17
        /*001a*/ 	.short	(.L_11 - .L_10)
.L_10:
        /*001c*/ 	.word	0x00000000
        /*0020*/ 	.short	0x0001
        /*0022*/ 	.short	0x0008
        /*0024*/ 	.byte	0x00, 0xf0, 0x21, 0x00


	//----- nvinfo : EIATTR_KPARAM_INFO
	.align		4
.L_11:
        /*0028*/ 	.byte	0x04, 0x17
        /*002a*/ 	.short	(.L_13 - .L_12)
.L_12:
        /*002c*/ 	.word	0x00000000
        /*0030*/ 	.short	0x0000
        /*0032*/ 	.short	0x0000
        /*0034*/ 	.byte	0x00, 0xf5, 0x21, 0x00


	//----- nvinfo : EIATTR_SPARSE_MMA_MASK
	.align		4
.L_13:
        /*0038*/ 	.byte	0x03, 0x50
        /*003a*/ 	.short	0x0000


	//----- nvinfo : EIATTR_MAXREG_COUNT
	.align		4
        /*003c*/ 	.byte	0x03, 0x1b
        /*003e*/ 	.short	0x00ff


	//----- nvinfo : EIATTR_MERCURY_ISA_VERSION
	.align		4
        /*0040*/ 	.byte	0x03, 0x5f
        /*0042*/ 	.short	0x0101


	//----- nvinfo : EIATTR_VRC_CTA_INIT_COUNT
	.align		4
        /*0044*/ 	.byte	0x02, 0x4a
	.zero		1
	.zero		1


	//----- nvinfo : EIATTR_EXIT_INSTR_OFFSETS
	.align		4
        /*0048*/ 	.byte	0x04, 0x1c
        /*004a*/ 	.short	(.L_15 - .L_14)


	//   ....[0]....
.L_14:
        /*004c*/ 	.word	0x00000090


	//   ....[1]....
        /*0050*/ 	.word	0x000001e0


	//----- nvinfo : EIATTR_CBANK_PARAM_SIZE
	.align		4
.L_15:
        /*0054*/ 	.byte	0x03, 0x19
        /*0056*/ 	.short	0x0014


	//----- nvinfo : EIATTR_PARAM_CBANK
	.align		4
        /*0058*/ 	.byte	0x04, 0x0a
        /*005a*/ 	.short	(.L_17 - .L_16)
	.align		4
.L_16:
        /*005c*/ 	.word	index@(.nv.constant0._Z10init_arrayPfmf)
        /*0060*/ 	.short	0x0380
        /*0062*/ 	.short	0x0014


	//----- nvinfo : EIATTR_SW_WAR
	.align		4
.L_17:
        /*0064*/ 	.byte	0x04, 0x36
        /*0066*/ 	.short	(.L_19 - .L_18)
.L_18:
        /*0068*/ 	.word	0x00000008
.L_19:


//--------------------- .nv.callgraph             --------------------------
	.section	.nv.callgraph,"",@"SHT_CUDA_CALLGRAPH"
	.align	4
	.sectionentsize	8
	.align		4
        /*0000*/ 	.word	0x00000000
	.align		4
        /*0004*/ 	.word	0xffffffff
	.align		4
        /*0008*/ 	.word	0x00000000
	.align		4
        /*000c*/ 	.word	0xfffffffe
	.align		4
        /*0010*/ 	.word	0x00000000
	.align		4
        /*0014*/ 	.word	0xfffffffd
	.align		4
        /*0018*/ 	.word	0x00000000
	.align		4
        /*001c*/ 	.word	0xfffffffc


//--------------------- .text._Z10init_arrayPfmf  --------------------------
	.section	.text._Z10init_arrayPfmf,"ax",@progbits
	.align	128
        .global         _Z10init_arrayPfmf
        .type           _Z10init_arrayPfmf,@function
        .size           _Z10init_arrayPfmf,(.L_x_1 - _Z10init_arrayPfmf)
        .other          _Z10init_arrayPfmf,@"STO_CUDA_ENTRY STV_DEFAULT"
_Z10init_arrayPfmf:
.text._Z10init_arrayPfmf:
[----:B------:R-:W-:Y:S01]  /*0000*/  LDC R1, c[0x0][0x37c] ;  /* 0x0000df00ff017b82 */ /* 0x000fe20000000800 */
[----:B------:R-:W0:Y:S07]  /*0010*/  S2R R2, SR_TID.X ;  /* 0x0000000000027919 */ /* 0x000e2e0000002100 */
[----:B------:R-:W0:Y:S01]  /*0020*/  S2UR UR4, SR_CTAID.X ;  /* 0x00000000000479c3 */ /* 0x000e220000002500 */
[----:B------:R-:W1:Y:S01]  /*0030*/  LDCU.64 UR6, c[0x0][0x388] ;  /* 0x00007100ff0677ac */ /* 0x000e620008000a00 */
[----:B------:R-:W-:-:S06]  /*0040*/  HFMA2 R3, -RZ, RZ, 0, 0 ;  /* 0x00000000ff037431 */ /* 0x000fcc00000001ff */
[----:B------:R-:W0:Y:S02]  /*0050*/  LDC R5, c[0x0][0x360] ;  /* 0x0000d800ff057b82 */ /* 0x000e240000000800 */
[----:B0-----:R-:W-:-:S03]  /*0060*/  IMAD.WIDE.U32 R2, R5, UR4, R2 ;  /* 0x0000000405027c25 */ /* 0x001fc6000f8e0002 */
[----:B-1----:R-:W-:-:S04]  /*0070*/  ISETP.GE.U32.AND P0, PT, R2, UR6, PT ;  /* 0x0000000602007c0c */ /* 0x002fc8000bf06070 */
[----:B------:R-:W-:-:S13]  /*0080*/  ISETP.GE.U32.AND.EX P0, PT, R3, UR7, PT, P0 ;  /* 0x0000000703007c0c */ /* 0x000fda000bf06100 */
[----:B------:R-:W-:Y:S05]  /*0090*/  @P0 EXIT ;  /* 0x000000000000094d */ /* 0x000fea0003800000 */
[----:B------:R-:W-:Y:S01]  /*00a0*/  IMAD.WIDE.U32 R4, R3, -0xff00ff, RZ ;  /* 0xff00ff0103047825 */ /* 0x000fe200078e00ff */
[----:B------:R-:W0:Y:S01]  /*00b0*/  LDCU.64 UR6, c[0x0][0x380] ;  /* 0x00007000ff0677ac */ /* 0x000e220008000a00 */
[----:B------:R-:W1:Y:S02]  /*00c0*/  LDCU.64 UR4, c[0x0][0x358] ;  /* 0x00006b00ff0477ac */ /* 0x000e640008000a00 */
[----:B------:R-:W-:-:S04]  /*00d0*/  IMAD.WIDE.U32 R6, P0, R2, -0xff0100, R4 ;  /* 0xff00ff0002067825 */ /* 0x000fc80007800004 */
[----:B------:R-:W-:Y:S01]  /*00e0*/  IMAD.WIDE.U32 R4, R2, -0xff00ff, RZ ;  /* 0xff00ff0102047825 */ /* 0x000fe200078e00ff */
[----:B------:R-:W-:Y:S02]  /*00f0*/  IADD3.X R9, PT, PT, RZ, RZ, RZ, P0, !PT ;  /* 0x000000ffff097210 */ /* 0x000fe400007fe4ff */
[----:B------:R-:W-:Y:S02]  /*0100*/  MOV R8, R7 ;  /* 0x0000000700087202 */ /* 0x000fe40000000f00 */
[----:B------:R-:W-:-:S05]  /*0110*/  IADD3 RZ, P0, PT, R5, R6, RZ ;  /* 0x0000000605ff7210 */ /* 0x000fca0007f1e0ff */
[----:B------:R-:W-:Y:S01]  /*0120*/  IMAD.WIDE.U32.X R4, R3, -0xff0100, R8, P0 ;  /* 0xff00ff0003047825 */ /* 0x000fe200000e0408 */
[----:B0-----:R-:W-:Y:S01]  /*0130*/  LEA R6, P0, R2, UR6, 0x2 ;  /* 0x0000000602067c11 */ /* 0x001fe2000f8010ff */
[----:B------:R-:W0:Y:S03]  /*0140*/  LDC R9, c[0x0][0x390] ;  /* 0x0000e400ff097b82 */ /* 0x000e260000000800 */
[--C-:B------:R-:W-:Y:S02]  /*0150*/  SHF.R.U32.HI R0, RZ, 0x8, R5.reuse ;  /* 0x00000008ff007819 */ /* 0x100fe40000011605 */
[----:B------:R-:W-:-:S03]  /*0160*/  SHF.R.U64 R7, R4, 0x8, R5 ;  /* 0x0000000804077819 */ /* 0x000fc60000001205 */
[----:B------:R-:W-:Y:S02]  /*0170*/  IMAD R0, R0, -0x101, RZ ;  /* 0xfffffeff00007824 */ /* 0x000fe400078e02ff */
[----:B------:R-:W-:-:S05]  /*0180*/  IMAD.WIDE.U32 R4, R7, -0x101, R2 ;  /* 0xfffffeff07047825 */ /* 0x000fca00078e0002 */
[----:B------:R-:W-:Y:S02]  /*0190*/  IADD3 R5, PT, PT, R5, -R7, R0 ;  /* 0x8000000705057210 */ /* 0x000fe40007ffe000 */
[----:B------:R-:W-:Y:S02]  /*01a0*/  LEA.HI.X R7, R2, UR7, R3, 0x2, P0 ;  /* 0x0000000702077c11 */ /* 0x000fe400080f1403 */
[----:B------:R-:W0:Y:S02]  /*01b0*/  I2F.U64 R4, R4 ;  /* 0x0000000400047312 */ /* 0x000e240000301000 */
[----:B0-----:R-:W-:-:S05]  /*01c0*/  FFMA R3, R4, 9.9999997473787516356e-05, R9 ;  /* 0x38d1b71704037823 */ /* 0x001fca0000000009 */
[----:B-1----:R-:W-:Y:S01]  /*01d0*/  STG.E desc[UR4][R6.64], R3 ;  /* 0x0000000306007986 */ /* 0x002fe2000c101904 */
[----:B------:R-:W-:Y:S05]  /*01e0*/  EXIT ;  /* 0x000000000000794d */ /* 0x000fea0003800000 */
.L_x_0:
[----:B------:R-:W-:-:S00]  /*01f0*/  BRA `(.L_x_0) ;  /* 0xfffffffc00fc7947 */ /* 0x000fc0000383ffff */
[----:B------:R-:W-:-:S00]  /*0200*/  NOP ;  /* 0x0000000000007918 */ /* 0x000fc00000000000 */
[----:B------:R-:W-:-:S00]  /*0210*/  NOP ;  /* 0x0000000000007918 */ /* 0x000fc00000000000 */
[----:B------:R-:W-:-:S00]  /*0220*/  NOP ;  /* 0x0000000000007918 */ /* 0x000fc00000000000 */
[----:B------:R-:W-:-:S00]  /*0230*/  NOP ;  /* 0x0000000000007918 */ /* 0x000fc00000000000 */
[----:B------:R-:W-:-:S00]  /*0240*/  NOP ;  /* 0x0000000000007918 */ /* 0x000fc00000000000 */
[----:B------:R-:W-:-:S00]  /*0250*/  NOP ;  /* 0x0000000000007918 */ /* 0x000fc00000000000 */
[----:B------:R-:W-:-:S00]  /*0260*/  NOP ;  /* 0x0000000000007918 */ /* 0x000fc00000000000 */
[----:B------:R-:W-:-:S00]  /*0270*/  NOP ;  /* 0x0000000000007918 */ /* 0x000fc00000000000 */
.L_x_1:


//--------------------- .nv.shared.reserved.0     --------------------------
	.section	.nv.shared.reserved.0,"aw",@nobits
	.weak		__nv_reservedSMEM_offset_0_alias
	.size		__nv_reservedSMEM_offset_0_alias, 0, 64
	.other		__nv_reservedSMEM_offset_0_alias,@"STO_CUDA_RESERVED_SHARED STV_DEFAULT"
__nv_reservedSMEM_offset_0_alias:
	.zero		0
	.zero		64


//--------------------- .nv.constant0._Z10init_arrayPfmf --------------------------
	.section	.nv.constant0._Z10init_arrayPfmf,"a",@progbits
	.sectionflags	@""
	.align	4
.nv.constant0._Z10init_arrayPfmf:
	.zero		916


//--------------------- SYMBOLS --------------------------

	.type		.nv.reservedSmem.offset0,@object
	.size		.nv.reservedSmem.offset0,0x4
